	.headerflags	@"EF_CUDA_TEXMODE_UNIFIED EF_CUDA_64BIT_ADDRESS EF_CUDA_ACCELERATORS EF_CUDA_SM90 EF_CUDA_VIRTUAL_SM(EF_CUDA_SM90)"
	.elftype	@"ET_EXEC"


//--------------------- .nv.info                  --------------------------
	.section	.nv.info,"",@"SHT_CUDA_INFO"
	.align	4


	//----- nvinfo : EIATTR_REGCOUNT
	.align		4
        /*0000*/ 	.byte	0x04, 0x2f
        /*0002*/ 	.short	(.L_3 - .L_2)
	.align		4
.L_2:
        /*0004*/ 	.word	index@(triton_poi_fused__native_batch_norm_legit_no_training_rrelu_with_noise_functional_27)
        /*0008*/ 	.word	0x00000010


	//----- nvinfo : EIATTR_MIN_STACK_SIZE
	.align		4
.L_3:
        /*000c*/ 	.byte	0x04, 0x12
        /*000e*/ 	.short	(.L_5 - .L_4)
	.align		4
.L_4:
        /*0010*/ 	.word	index@(triton_poi_fused__native_batch_norm_legit_no_training_rrelu_with_noise_functional_27)
        /*0014*/ 	.word	0x00000000


	//----- nvinfo : EIATTR_FRAME_SIZE
	.align		4
.L_5:
        /*0018*/ 	.byte	0x04, 0x11
        /*001a*/ 	.short	(.L_7 - .L_6)
	.align		4
.L_6:
        /*001c*/ 	.word	index@(triton_poi_fused__native_batch_norm_legit_no_training_rrelu_with_noise_functional_27)
        /*0020*/ 	.word	0x00000000


	//----- nvinfo : EIATTR_MIN_STACK_SIZE
	.align		4
.L_7:
        /*0024*/ 	.byte	0x04, 0x12
        /*0026*/ 	.short	(.L_9 - .L_8)
	.align		4
.L_8:
        /*0028*/ 	.word	index@(triton_poi_fused__native_batch_norm_legit_no_training_rrelu_with_noise_functional_27)
        /*002c*/ 	.word	0x00000000
.L_9:


//--------------------- .nv.info.triton_poi_fused__native_batch_norm_legit_no_training_rrelu_with_noise_functional_27 --------------------------
	.section	.nv.info.triton_poi_fused__native_batch_norm_legit_no_training_rrelu_with_noise_functional_27,"",@"SHT_CUDA_INFO"
	.sectionflags	@""
	.align	4


	//----- nvinfo : EIATTR_CUDA_API_VERSION
	.align		4
        /*0000*/ 	.byte	0x04, 0x37
        /*0002*/ 	.short	(.L_11 - .L_10)
.L_10:
        /*0004*/ 	.word	0x0000007c


	//----- nvinfo : EIATTR_KPARAM_INFO
	.align		4
.L_11:
        /*0008*/ 	.byte	0x04, 0x17
        /*000a*/ 	.short	(.L_13 - .L_12)
.L_12:
        /*000c*/ 	.word	0x00000000
        /*0010*/ 	.short	0x0006
        /*0012*/ 	.short	0x0030
        /*0014*/ 	.byte	0x00, 0xf0, 0x11, 0x00


	//----- nvinfo : EIATTR_KPARAM_INFO
	.align		4
.L_13:
        /*0018*/ 	.byte	0x04, 0x17
        /*001a*/ 	.short	(.L_15 - .L_14)
.L_14:
        /*001c*/ 	.word	0x00000000
        /*0020*/ 	.short	0x0005
        /*0022*/ 	.short	0x0028
        /*0024*/ 	.byte	0x00, 0xf4, 0x21, 0x00


	//----- nvinfo : EIATTR_KPARAM_INFO
	.align		4
.L_15:
        /*0028*/ 	.byte	0x04, 0x17
        /*002a*/ 	.short	(.L_17 - .L_16)
.L_16:
        /*002c*/ 	.word	0x00000000
        /*0030*/ 	.short	0x0004
        /*0032*/ 	.short	0x0020
        /*0034*/ 	.byte	0x00, 0xf4, 0x21, 0x00


	//----- nvinfo : EIATTR_KPARAM_INFO
	.align		4
.L_17:
        /*0038*/ 	.byte	0x04, 0x17
        /*003a*/ 	.short	(.L_19 - .L_18)
.L_18:
        /*003c*/ 	.word	0x00000000
        /*0040*/ 	.short	0x0003
        /*0042*/ 	.short	0x0018
        /*0044*/ 	.byte	0x00, 0xf4, 0x21, 0x00


	//----- nvinfo : EIATTR_KPARAM_INFO
	.align		4
.L_19:
        /*0048*/ 	.byte	0x04, 0x17
        /*004a*/ 	.short	(.L_21 - .L_20)
.L_20:
        /*004c*/ 	.word	0x00000000
        /*0050*/ 	.short	0x0002
        /*0052*/ 	.short	0x0010
        /*0054*/ 	.byte	0x00, 0xf4, 0x21, 0x00


	//----- nvinfo : EIATTR_KPARAM_INFO
	.align		4
.L_21:
        /*0058*/ 	.byte	0x04, 0x17
        /*005a*/ 	.short	(.L_23 - .L_22)
.L_22:
        /*005c*/ 	.word	0x00000000
        /*0060*/ 	.short	0x0001
        /*0062*/ 	.short	0x0008
        /*0064*/ 	.byte	0x00, 0xf4, 0x21, 0x00


	//----- nvinfo : EIATTR_KPARAM_INFO
	.align		4
.L_23:
        /*0068*/ 	.byte	0x04, 0x17
        /*006a*/ 	.short	(.L_25 - .L_24)
.L_24:
        /*006c*/ 	.word	0x00000000
        /*0070*/ 	.short	0x0000
        /*0072*/ 	.short	0x0000
        /*0074*/ 	.byte	0x00, 0xf4, 0x21, 0x00


	//----- nvinfo : EIATTR_SPARSE_MMA_MASK
	.align		4
.L_25:
        /*0078*/ 	.byte	0x03, 0x50
        /*007a*/ 	.short	0x0000


	//----- nvinfo : EIATTR_MAXREG_COUNT
	.align		4
        /*007c*/ 	.byte	0x03, 0x1b
        /*007e*/ 	.short	0x00ff


	//----- nvinfo : EIATTR_EXIT_INSTR_OFFSETS
	.align		4
        /*0080*/ 	.byte	0x04, 0x1c
        /*0082*/ 	.short	(.L_27 - .L_26)


	//   ....[0]....
.L_26:
        /*0084*/ 	.word	0x000002d0


	//----- nvinfo : EIATTR_REQNTID
	.align		4
.L_27:
        /*0088*/ 	.byte	0x04, 0x10
        /*008a*/ 	.short	(.L_29 - .L_28)
.L_28:
        /*008c*/ 	.word	0x00000080
        /*0090*/ 	.word	0x00000001
        /*0094*/ 	.word	0x00000001


	//----- nvinfo : EIATTR_CBANK_PARAM_SIZE
	.align		4
.L_29:
        /*0098*/ 	.byte	0x03, 0x19
        /*009a*/ 	.short	0x0034


	//----- nvinfo : EIATTR_PARAM_CBANK
	.align		4
        /*009c*/ 	.byte	0x04, 0x0a
        /*009e*/ 	.short	(.L_31 - .L_30)
	.align		4
.L_30:
        /*00a0*/ 	.word	index@(.nv.constant0.triton_poi_fused__native_batch_norm_legit_no_training_rrelu_with_noise_functional_27)
        /*00a4*/ 	.short	0x0210
        /*00a6*/ 	.short	0x0034


	//----- nvinfo : EIATTR_SW_WAR
	.align		4
.L_31:
        /*00a8*/ 	.byte	0x04, 0x36
        /*00aa*/ 	.short	(.L_33 - .L_32)
.L_32:
        /*00ac*/ 	.word	0x00000008
.L_33:


//--------------------- .nv.callgraph             --------------------------
	.section	.nv.callgraph,"",@"SHT_CUDA_CALLGRAPH"
	.align	4
	.sectionentsize	8
	.align		4
        /*0000*/ 	.word	0x00000000
	.align		4
        /*0004*/ 	.word	0xffffffff
	.align		4
        /*0008*/ 	.word	0x00000000
	.align		4
        /*000c*/ 	.word	0xfffffffe
	.align		4
        /*0010*/ 	.word	0x00000000
	.align		4
        /*0014*/ 	.word	0xfffffffd
	.align		4
        /*0018*/ 	.word	0x00000000
	.align		4
        /*001c*/ 	.word	0xfffffffc


//--------------------- .nv.constant4             --------------------------
	.section	.nv.constant4,"a",@progbits
	.align	8
	.align		8
.nv.constant4:
        /*0000*/ 	.dword	_$_str
	.align		8
        /*0008*/ 	.dword	_$_str_$_2


//--------------------- .text.triton_poi_fused__native_batch_norm_legit_no_training_rrelu_with_noise_functional_27 --------------------------
	.section	.text.triton_poi_fused__native_batch_norm_legit_no_training_rrelu_with_noise_functional_27,"ax",@progbits
	.align	128
        .global         triton_poi_fused__native_batch_norm_legit_no_training_rrelu_with_noise_functional_27
        .type           triton_poi_fused__native_batch_norm_legit_no_training_rrelu_with_noise_functional_27,@function
        .size           triton_poi_fused__native_batch_norm_legit_no_training_rrelu_with_noise_functional_27,(.L_x_1 - triton_poi_fused__native_batch_norm_legit_no_training_rrelu_with_noise_functional_27)
        .other          triton_poi_fused__native_batch_norm_legit_no_training_rrelu_with_noise_functional_27,@"STO_CUDA_ENTRY STV_DEFAULT"
triton_poi_fused__native_batch_norm_legit_no_training_rrelu_with_noise_functional_27:
.text.triton_poi_fused__native_batch_norm_legit_no_training_rrelu_with_noise_functional_27:
[----:B------:R-:W-:Y:S01]  /*0000*/  LDC R1, c[0x0][0x28] ;  /* 0x00000a00ff017b82 */ /* 0x000fe20000000800 */
[----:B------:R-:W1:Y:S07]  /*0010*/  S2R R0, SR_TID.X ;  /* 0x0000000000007919 */ /* 0x000e6e0000002100 */
[----:B------:R-:W2:Y:S01]  /*0020*/  LDC.64 R6, c[0x0][0x228] ;  /* 0x00008a00ff067b82 */ /* 0x000ea20000000a00 */
[----:B------:R-:W-:Y:S01]  /*0030*/  ULDC.64 UR4, c[0x0][0x208] ;  /* 0x0000820000047ab9 */ /* 0x000fe20000000a00 */
[----:B------:R-:W3:Y:S06]  /*0040*/  S2R R3, SR_CTAID.X ;  /* 0x0000000000037919 */ /* 0x000eec0000002500 */
[----:B------:R-:W4:Y:S08]  /*0050*/  LDC.64 R4, c[0x0][0x220] ;  /* 0x00008800ff047b82 */ /* 0x000f300000000a00 */
[----:B------:R-:W5:Y:S08]  /*0060*/  LDC.64 R8, c[0x0][0x230] ;  /* 0x00008c00ff087b82 */ /* 0x000f700000000a00 */
[----:B------:R-:W5:Y:S01]  /*0070*/  LDC.64 R10, c[0x0][0x238] ;  /* 0x00008e00ff0a7b82 */ /* 0x000f620000000a00 */
[----:B-1----:R-:W-:-:S02]  /*0080*/  LOP3.LUT R0, R0, 0x7f, RZ, 0xc0, !PT ;  /* 0x0000007f00007812 */ /* 0x002fc400078ec0ff */
[----:B---3--:R-:W-:Y:S02]  /*0090*/  SHF.R.S32.HI R2, RZ, 0x18, R3 ;  /* 0x00000018ff027819 */ /* 0x008fe40000011403 */
[----:B------:R-:W-:Y:S02]  /*00a0*/  LEA R0, R3, R0, 0x7 ;  /* 0x0000000003007211 */ /* 0x000fe400078e38ff */
[----:B------:R-:W-:-:S04]  /*00b0*/  SGXT R3, R2, 0x1 ;  /* 0x000000010203781a */ /* 0x000fc80000000200 */
[----:B------:R-:W-:-:S04]  /*00c0*/  LEA.HI R3, R3, R0, RZ, 0x2 ;  /* 0x0000000003037211 */ /* 0x000fc800078f10ff */
[----:B------:R-:W-:-:S04]  /*00d0*/  LOP3.LUT R3, R3, 0xfffffffc, RZ, 0xc0, !PT ;  /* 0xfffffffc03037812 */ /* 0x000fc800078ec0ff */
[----:B------:R-:W-:Y:S02]  /*00e0*/  IADD3 R13, R0, -R3, RZ ;  /* 0x80000003000d7210 */ /* 0x000fe40007ffe0ff */
[----:B------:R-:W1:Y:S03]  /*00f0*/  LDC.64 R2, c[0x0][0x218] ;  /* 0x00008600ff027b82 */ /* 0x000e660000000a00 */
[----:B--2---:R-:W-:-:S06]  /*0100*/  IMAD.WIDE R6, R13, 0x4, R6 ;  /* 0x000000040d067825 */ /* 0x004fcc00078e0206 */
[----:B------:R-:W2:Y:S01]  /*0110*/  LDG.E.EL R6, desc[UR4][R6.64] ;  /* 0x0000000406067981 */ /* 0x000ea2000c2e1900 */
[----:B----4-:R-:W-:-:S04]  /*0120*/  IMAD.WIDE R4, R13, 0x4, R4 ;  /* 0x000000040d047825 */ /* 0x010fc800078e0204 */
[C---:B-----5:R-:W-:Y:S02]  /*0130*/  IMAD.WIDE R8, R13.reuse, 0x4, R8 ;  /* 0x000000040d087825 */ /* 0x060fe400078e0208 */
[----:B------:R3:W4:Y:S02]  /*0140*/  LDG.E.EL R5, desc[UR4][R4.64] ;  /* 0x0000000404057981 */ /* 0x000724000c2e1900 */
[----:B0-----:R-:W-:Y:S02]  /*0150*/  IMAD.WIDE R10, R13, 0x4, R10 ;  /* 0x000000040d0a7825 */ /* 0x001fe400078e020a */
[----:B------:R-:W5:Y:S02]  /*0160*/  LDG.E.EL R8, desc[UR4][R8.64] ;  /* 0x0000000408087981 */ /* 0x000f64000c2e1900 */
[----:B-1----:R-:W-:Y:S02]  /*0170*/  IMAD.WIDE R2, R0, 0x4, R2 ;  /* 0x0000000400027825 */ /* 0x002fe400078e0202 */
[----:B------:R-:W5:Y:S04]  /*0180*/  LDG.E.EL R11, desc[UR4][R10.64] ;  /* 0x000000040a0b7981 */ /* 0x000f68000c2e1900 */
[----:B------:R-:W4:Y:S01]  /*0190*/  LDG.E R2, desc[UR4][R2.64] ;  /* 0x0000000402027981 */ /* 0x000f22000c1e1900 */
[----:B---3--:R-:W-:Y:S01]  /*01a0*/  HFMA2.MMA R4, -RZ, RZ, 1.625, 0 ;  /* 0x3e800000ff047435 */ /* 0x008fe200000001ff */
[----:B--2---:R-:W-:-:S04]  /*01b0*/  FADD R6, R6, 9.9999997473787516356e-06 ;  /* 0x3727c5ac06067421 */ /* 0x004fc80000000000 */
[----:B------:R-:W0:Y:S02]  /*01c0*/  MUFU.SQRT R7, R6 ;  /* 0x0000000600077308 */ /* 0x000e240000002000 */
[C---:B0-----:R-:W-:Y:S02]  /*01d0*/  FSETP.GT.AND P0, PT, R7.reuse, 8.50705917302346158658e+37, PT ;  /* 0x7e8000000700780b */ /* 0x041fe40003f04000 */
[----:B------:R-:W-:-:S11]  /*01e0*/  FSETP.GEU.AND P1, PT, R7, 1.175494350822287508e-38, PT ;  /* 0x008000000700780b */ /* 0x000fd60003f2e000 */
[----:B------:R-:W-:-:S04]  /*01f0*/  @P0 FMUL R7, R7, 0.25 ;  /* 0x3e80000007070820 */ /* 0x000fc80000400000 */
[----:B------:R-:W-:-:S06]  /*0200*/  @!P1 FMUL R7, R7, 16777216 ;  /* 0x4b80000007079820 */ /* 0x000fcc0000400000 */
[----:B------:R-:W0:Y:S01]  /*0210*/  MUFU.RCP R7, R7 ;  /* 0x0000000700077308 */ /* 0x000e220000001000 */
[----:B------:R-:W-:Y:S01]  /*0220*/  FSEL R4, R4, 1, P0 ;  /* 0x3f80000004047808 */ /* 0x000fe20000000000 */
[----:B----4-:R-:W-:Y:S02]  /*0230*/  FADD R5, R2, -R5 ;  /* 0x8000000502057221 */ /* 0x010fe40000000000 */
[----:B------:R-:W1:Y:S02]  /*0240*/  LDC.64 R2, c[0x0][0x210] ;  /* 0x00008400ff027b82 */ /* 0x000e640000000a00 */
[----:B------:R-:W-:-:S04]  /*0250*/  @!P1 FMUL R4, R4, 16777216 ;  /* 0x4b80000004049820 */ /* 0x000fc80000400000 */
[----:B0-----:R-:W-:-:S04]  /*0260*/  FMUL R4, R7, R4 ;  /* 0x0000000407047220 */ /* 0x001fc80000400000 */
[----:B------:R-:W-:-:S04]  /*0270*/  FMUL R4, R5, R4 ;  /* 0x0000000405047220 */ /* 0x000fc80000400000 */
[----:B-----5:R-:W-:-:S05]  /*0280*/  FFMA R11, R8, R4, R11 ;  /* 0x00000004080b7223 */ /* 0x020fca000000000b */
[----:B------:R-:W-:Y:S01]  /*0290*/  FSETP.GT.AND P0, PT, R11, RZ, PT ;  /* 0x000000ff0b00720b */ /* 0x000fe20003f04000 */
[----:B-1----:R-:W-:-:S12]  /*02a0*/  IMAD.WIDE R2, R0, 0x4, R2 ;  /* 0x0000000400027825 */ /* 0x002fd800078e0202 */
[----:B------:R-:W-:-:S05]  /*02b0*/  @!P0 FMUL R11, R11, 0.22916667163372039795 ;  /* 0x3e6aaaab0b0b8820 */ /* 0x000fca0000400000 */
[----:B------:R-:W-:Y:S01]  /*02c0*/  STG.E desc[UR4][R2.64], R11 ;  /* 0x0000000b02007986 */ /* 0x000fe2000c101904 */
[----:B------:R-:W-:Y:S05]  /*02d0*/  EXIT ;  /* 0x000000000000794d */ /* 0x000fea0003800000 */
.L_x_0:
[----:B------:R-:W-:-:S00]  /*02e0*/  BRA `(.L_x_0) ;  /* 0xfffffffc00fc7947 */ /* 0x000fc0000383ffff */
[----:B------:R-:W-:-:S00]  /*02f0*/  NOP ;  /* 0x0000000000007918 */ /* 0x000fc00000000000 */
        /* <DEDUP_REMOVED lines=8> */
.L_x_1:


//--------------------- .nv.global.init           --------------------------
	.section	.nv.global.init,"aw",@progbits
.nv.global.init:
	.type		_$_str,@object
	.size		_$_str,(_$_str_$_2 - _$_str)
_$_str:
        /*0000*/ 	.byte	0x5f, 0x5f, 0x43, 0x55, 0x44, 0x41, 0x5f, 0x46, 0x54, 0x5a, 0x00
	.type		_$_str_$_2,@object
	.size		_$_str_$_2,(.L_1 - _$_str_$_2)
_$_str_$_2:
        /*000b*/ 	.byte	0x5f, 0x5f, 0x43, 0x55, 0x44, 0x41, 0x5f, 0x50, 0x52, 0x45, 0x43, 0x5f, 0x53, 0x51, 0x52, 0x54
        /*001b*/ 	.byte	0x00
.L_1:


//--------------------- .nv.constant0.triton_poi_fused__native_batch_norm_legit_no_training_rrelu_with_noise_functional_27 --------------------------
	.section	.nv.constant0.triton_poi_fused__native_batch_norm_legit_no_training_rrelu_with_noise_functional_27,"a",@progbits
	.sectionflags	@""
	.align	4
.nv.constant0.triton_poi_fused__native_batch_norm_legit_no_training_rrelu_with_noise_functional_27:
	.zero		580
